	.headerflags	@"EF_CUDA_TEXMODE_UNIFIED EF_CUDA_64BIT_ADDRESS EF_CUDA_ACCELERATORS EF_CUDA_SM90 EF_CUDA_VIRTUAL_SM(EF_CUDA_SM90)"
	.elftype	@"ET_EXEC"


//--------------------- .nv.info                  --------------------------
	.section	.nv.info,"",@"SHT_CUDA_INFO"
	.align	4


	//----- nvinfo : EIATTR_REGCOUNT
	.align		4
        /*0000*/ 	.byte	0x04, 0x2f
        /*0002*/ 	.short	(.L_3 - .L_2)
	.align		4
.L_2:
        /*0004*/ 	.word	index@(triton_poi_fused__native_batch_norm_legit_no_training_mul_relu_6)
        /*0008*/ 	.word	0x00000020


	//----- nvinfo : EIATTR_MIN_STACK_SIZE
	.align		4
.L_3:
        /*000c*/ 	.byte	0x04, 0x12
        /*000e*/ 	.short	(.L_5 - .L_4)
	.align		4
.L_4:
        /*0010*/ 	.word	index@(triton_poi_fused__native_batch_norm_legit_no_training_mul_relu_6)
        /*0014*/ 	.word	0x00000000


	//----- nvinfo : EIATTR_FRAME_SIZE
	.align		4
.L_5:
        /*0018*/ 	.byte	0x04, 0x11
        /*001a*/ 	.short	(.L_7 - .L_6)
	.align		4
.L_6:
        /*001c*/ 	.word	index@(triton_poi_fused__native_batch_norm_legit_no_training_mul_relu_6)
        /*0020*/ 	.word	0x00000000


	//----- nvinfo : EIATTR_MIN_STACK_SIZE
	.align		4
.L_7:
        /*0024*/ 	.byte	0x04, 0x12
        /*0026*/ 	.short	(.L_9 - .L_8)
	.align		4
.L_8:
        /*0028*/ 	.word	index@(triton_poi_fused__native_batch_norm_legit_no_training_mul_relu_6)
        /*002c*/ 	.word	0x00000000
.L_9:


//--------------------- .nv.info.triton_poi_fused__native_batch_norm_legit_no_training_mul_relu_6 --------------------------
	.section	.nv.info.triton_poi_fused__native_batch_norm_legit_no_training_mul_relu_6,"",@"SHT_CUDA_INFO"
	.sectionflags	@""
	.align	4


	//----- nvinfo : EIATTR_CUDA_API_VERSION
	.align		4
        /*0000*/ 	.byte	0x04, 0x37
        /*0002*/ 	.short	(.L_11 - .L_10)
.L_10:
        /*0004*/ 	.word	0x0000007c


	//----- nvinfo : EIATTR_KPARAM_INFO
	.align		4
.L_11:
        /*0008*/ 	.byte	0x04, 0x17
        /*000a*/ 	.short	(.L_13 - .L_12)
.L_12:
        /*000c*/ 	.word	0x00000000
        /*0010*/ 	.short	0x0008
        /*0012*/ 	.short	0x003c
        /*0014*/ 	.byte	0x00, 0xf0, 0x11, 0x00


	//----- nvinfo : EIATTR_KPARAM_INFO
	.align		4
.L_13:
        /*0018*/ 	.byte	0x04, 0x17
        /*001a*/ 	.short	(.L_15 - .L_14)
.L_14:
        /*001c*/ 	.word	0x00000000
        /*0020*/ 	.short	0x0007
        /*0022*/ 	.short	0x0038
        /*0024*/ 	.byte	0x00, 0xf0, 0x11, 0x00


	//----- nvinfo : EIATTR_KPARAM_INFO
	.align		4
.L_15:
        /*0028*/ 	.byte	0x04, 0x17
        /*002a*/ 	.short	(.L_17 - .L_16)
.L_16:
        /*002c*/ 	.word	0x00000000
        /*0030*/ 	.short	0x0006
        /*0032*/ 	.short	0x0030
        /*0034*/ 	.byte	0x00, 0xf4, 0x21, 0x00


	//----- nvinfo : EIATTR_KPARAM_INFO
	.align		4
.L_17:
        /*0038*/ 	.byte	0x04, 0x17
        /*003a*/ 	.short	(.L_19 - .L_18)
.L_18:
        /*003c*/ 	.word	0x00000000
        /*0040*/ 	.short	0x0005
        /*0042*/ 	.short	0x0028
        /*0044*/ 	.byte	0x00, 0xf4, 0x21, 0x00


	//----- nvinfo : EIATTR_KPARAM_INFO
	.align		4
.L_19:
        /*0048*/ 	.byte	0x04, 0x17
        /*004a*/ 	.short	(.L_21 - .L_20)
.L_20:
        /*004c*/ 	.word	0x00000000
        /*0050*/ 	.short	0x0004
        /*0052*/ 	.short	0x0020
        /*0054*/ 	.byte	0x00, 0xf4, 0x21, 0x00


	//----- nvinfo : EIATTR_KPARAM_INFO
	.align		4
.L_21:
        /*0058*/ 	.byte	0x04, 0x17
        /*005a*/ 	.short	(.L_23 - .L_22)
.L_22:
        /*005c*/ 	.word	0x00000000
        /*0060*/ 	.short	0x0003
        /*0062*/ 	.short	0x0018
        /*0064*/ 	.byte	0x00, 0xf4, 0x21, 0x00


	//----- nvinfo : EIATTR_KPARAM_INFO
	.align		4
.L_23:
        /*0068*/ 	.byte	0x04, 0x17
        /*006a*/ 	.short	(.L_25 - .L_24)
.L_24:
        /*006c*/ 	.word	0x00000000
        /*0070*/ 	.short	0x0002
        /*0072*/ 	.short	0x0010
        /*0074*/ 	.byte	0x00, 0xf4, 0x21, 0x00


	//----- nvinfo : EIATTR_KPARAM_INFO
	.align		4
.L_25:
        /*0078*/ 	.byte	0x04, 0x17
        /*007a*/ 	.short	(.L_27 - .L_26)
.L_26:
        /*007c*/ 	.word	0x00000000
        /*0080*/ 	.short	0x0001
        /*0082*/ 	.short	0x0008
        /*0084*/ 	.byte	0x00, 0xf4, 0x21, 0x00


	//----- nvinfo : EIATTR_KPARAM_INFO
	.align		4
.L_27:
        /*0088*/ 	.byte	0x04, 0x17
        /*008a*/ 	.short	(.L_29 - .L_28)
.L_28:
        /*008c*/ 	.word	0x00000000
        /*0090*/ 	.short	0x0000
        /*0092*/ 	.short	0x0000
        /*0094*/ 	.byte	0x00, 0xf4, 0x21, 0x00


	//----- nvinfo : EIATTR_SPARSE_MMA_MASK
	.align		4
.L_29:
        /*0098*/ 	.byte	0x03, 0x50
        /*009a*/ 	.short	0x0000


	//----- nvinfo : EIATTR_MAXREG_COUNT
	.align		4
        /*009c*/ 	.byte	0x03, 0x1b
        /*009e*/ 	.short	0x00ff


	//----- nvinfo : EIATTR_EXIT_INSTR_OFFSETS
	.align		4
        /*00a0*/ 	.byte	0x04, 0x1c
        /*00a2*/ 	.short	(.L_31 - .L_30)


	//   ....[0]....
.L_30:
        /*00a4*/ 	.word	0x00000da0


	//   ....[1]....
        /*00a8*/ 	.word	0x00000df0


	//----- nvinfo : EIATTR_REQNTID
	.align		4
.L_31:
        /*00ac*/ 	.byte	0x04, 0x10
        /*00ae*/ 	.short	(.L_33 - .L_32)
.L_32:
        /*00b0*/ 	.word	0x00000080
        /*00b4*/ 	.word	0x00000001
        /*00b8*/ 	.word	0x00000001


	//----- nvinfo : EIATTR_CBANK_PARAM_SIZE
	.align		4
.L_33:
        /*00bc*/ 	.byte	0x03, 0x19
        /*00be*/ 	.short	0x0040


	//----- nvinfo : EIATTR_PARAM_CBANK
	.align		4
        /*00c0*/ 	.byte	0x04, 0x0a
        /*00c2*/ 	.short	(.L_35 - .L_34)
	.align		4
.L_34:
        /*00c4*/ 	.word	index@(.nv.constant0.triton_poi_fused__native_batch_norm_legit_no_training_mul_relu_6)
        /*00c8*/ 	.short	0x0210
        /*00ca*/ 	.short	0x0040


	//----- nvinfo : EIATTR_SW_WAR
	.align		4
.L_35:
        /*00cc*/ 	.byte	0x04, 0x36
        /*00ce*/ 	.short	(.L_37 - .L_36)
.L_36:
        /*00d0*/ 	.word	0x00000008
.L_37:


//--------------------- .nv.callgraph             --------------------------
	.section	.nv.callgraph,"",@"SHT_CUDA_CALLGRAPH"
	.align	4
	.sectionentsize	8
	.align		4
        /*0000*/ 	.word	0x00000000
	.align		4
        /*0004*/ 	.word	0xffffffff
	.align		4
        /*0008*/ 	.word	0x00000000
	.align		4
        /*000c*/ 	.word	0xfffffffe
	.align		4
        /*0010*/ 	.word	0x00000000
	.align		4
        /*0014*/ 	.word	0xfffffffd
	.align		4
        /*0018*/ 	.word	0x00000000
	.align		4
        /*001c*/ 	.word	0xfffffffc


//--------------------- .nv.constant4             --------------------------
	.section	.nv.constant4,"a",@progbits
	.align	8
	.align		8
.nv.constant4:
        /*0000*/ 	.dword	_$_str
	.align		8
        /*0008*/ 	.dword	_$_str_$_2


//--------------------- .text.triton_poi_fused__native_batch_norm_legit_no_training_mul_relu_6 --------------------------
	.section	.text.triton_poi_fused__native_batch_norm_legit_no_training_mul_relu_6,"ax",@progbits
	.sectionflags	@"SHF_BARRIERS=1"
	.align	128
        .global         triton_poi_fused__native_batch_norm_legit_no_training_mul_relu_6
        .type           triton_poi_fused__native_batch_norm_legit_no_training_mul_relu_6,@function
        .size           triton_poi_fused__native_batch_norm_legit_no_training_mul_relu_6,(.L_x_1 - triton_poi_fused__native_batch_norm_legit_no_training_mul_relu_6)
        .other          triton_poi_fused__native_batch_norm_legit_no_training_mul_relu_6,@"STO_CUDA_ENTRY STV_DEFAULT"
triton_poi_fused__native_batch_norm_legit_no_training_mul_relu_6:
.text.triton_poi_fused__native_batch_norm_legit_no_training_mul_relu_6:
[----:B------:R-:W0:Y:S01]  /*0000*/  LDC R1, c[0x0][0x28] ;  /* 0x00000a00ff017b82 */ /* 0x000e220000000800 */
[----:B------:R-:W1:Y:S07]  /*0010*/  S2R R3, SR_CTAID.X ;  /* 0x0000000000037919 */ /* 0x000e6e0000002500 */
[----:B------:R-:W2:Y:S01]  /*0020*/  LDC.64 R4, c[0x0][0x210] ;  /* 0x00008400ff047b82 */ /* 0x000ea20000000a00 */
[----:B------:R-:W-:Y:S02]  /*0030*/  CS2R R12, SRZ ;  /* 0x00000000000c7805 */ /* 0x000fe4000001ff00 */
[----:B------:R-:W-:Y:S01]  /*0040*/  CS2R R14, SRZ ;  /* 0x00000000000e7805 */ /* 0x000fe2000001ff00 */
[----:B------:R-:W3:Y:S01]  /*0050*/  S2R R2, SR_TID.X ;  /* 0x0000000000027919 */ /* 0x000ee20000002100 */
[----:B------:R-:W-:Y:S01]  /*0060*/  ULDC.64 UR6, c[0x0][0x208] ;  /* 0x0000820000067ab9 */ /* 0x000fe20000000a00 */
[----:B------:R-:W4:Y:S02]  /*0070*/  S2R R0, SR_CTAID.Y ;  /* 0x0000000000007919 */ /* 0x000f240000002600 */
[----:B------:R-:W5:Y:S01]  /*0080*/  S2UR UR5, SR_CgaCtaId ;  /* 0x00000000000579c3 */ /* 0x000f620000008800 */
[----:B------:R-:W-:-:S07]  /*0090*/  UMOV UR4, 0x400 ;  /* 0x0000040000047882 */ /* 0x000fce0000000000 */
[----:B------:R-:W5:Y:S08]  /*00a0*/  LDC.64 R18, c[0x0][0x220] ;  /* 0x00008800ff127b82 */ /* 0x000f700000000a00 */
[----:B------:R-:W5:Y:S01]  /*00b0*/  LDC.64 R26, c[0x0][0x230] ;  /* 0x00008c00ff1a7b82 */ /* 0x000f620000000a00 */
[----:B-1----:R-:W-:Y:S01]  /*00c0*/  IMAD.SHL.U32 R3, R3, 0x80, RZ ;  /* 0x0000008003037824 */ /* 0x002fe200078e00ff */
[----:B---3--:R-:W-:Y:S01]  /*00d0*/  SHF.R.U32.HI R8, RZ, 0x5, R2 ;  /* 0x00000005ff087819 */ /* 0x008fe20000011602 */
[----:B------:R-:W-:-:S02]  /*00e0*/  IMAD.SHL.U32 R6, R2, 0x4, RZ ;  /* 0x0000000402067824 */ /* 0x000fc400078e00ff */
[----:B----4-:R-:W-:Y:S01]  /*00f0*/  IMAD.SHL.U32 R7, R0, 0x8, RZ ;  /* 0x0000000800077824 */ /* 0x010fe200078e00ff */
[----:B------:R-:W-:Y:S02]  /*0100*/  SGXT.U32 R8, R8, 0x2 ;  /* 0x000000020808781a */ /* 0x000fe40000000000 */
[----:B------:R-:W-:Y:S02]  /*0110*/  LOP3.LUT R10, R3, 0x7c, R6, 0xf8, !PT ;  /* 0x0000007c030a7812 */ /* 0x000fe400078ef806 */
[----:B------:R-:W-:Y:S02]  /*0120*/  LOP3.LUT R7, R7, R8, RZ, 0xfc, !PT ;  /* 0x0000000807077212 */ /* 0x000fe400078efcff */
[----:B------:R-:W-:-:S03]  /*0130*/  ISETP.GE.AND P1, PT, R10, 0x80, PT ;  /* 0x000000800a00780c */ /* 0x000fc60003f26270 */
[----:B------:R-:W-:-:S04]  /*0140*/  IMAD R21, R7, 0x80, R10 ;  /* 0x0000008007157824 */ /* 0x000fc800078e020a */
[----:B--2---:R-:W-:-:S06]  /*0150*/  IMAD.WIDE R16, R21, 0x4, R4 ;  /* 0x0000000415107825 */ /* 0x004fcc00078e0204 */
[----:B------:R1:W2:Y:S01]  /*0160*/  @!P1 LDG.E.EL.128 R12, desc[UR6][R16.64] ;  /* 0x00000006100c9981 */ /* 0x0002a2000c2e1d00 */
[----:B------:R-:W-:Y:S01]  /*0170*/  VIADD R20, R21, 0x200 ;  /* 0x0000020015147836 */ /* 0x000fe20000000000 */
[----:B------:R-:W-:Y:S02]  /*0180*/  CS2R R8, SRZ ;  /* 0x0000000000087805 */ /* 0x000fe4000001ff00 */
[----:B------:R-:W-:Y:S01]  /*0190*/  CS2R R10, SRZ ;  /* 0x00000000000a7805 */ /* 0x000fe2000001ff00 */
[----:B------:R-:W-:-:S05]  /*01a0*/  IMAD.WIDE R4, R20, 0x4, R4 ;  /* 0x0000000414047825 */ /* 0x000fca00078e0204 */
[----:B------:R3:W4:Y:S01]  /*01b0*/  @!P1 LDG.E.EL.128 R8, desc[UR6][R4.64] ;  /* 0x0000000604089981 */ /* 0x000722000c2e1d00 */
[----:B------:R-:W-:Y:S01]  /*01c0*/  SHF.R.U32.HI R7, RZ, 0x7, R6 ;  /* 0x00000007ff077819 */ /* 0x000fe20000011606 */
[----:B-----5:R-:W-:Y:S01]  /*01d0*/  UPRMT UR4, UR5, 0x654, UR4 ;  /* 0x0000065405047896 */ /* 0x020fe20008000004 */
[----:B------:R-:W-:Y:S02]  /*01e0*/  LOP3.LUT R23, R3, 0x7f, R2, 0xf8, !PT ;  /* 0x0000007f03177812 */ /* 0x000fe400078ef802 */
[----:B-1----:R-:W-:Y:S02]  /*01f0*/  SGXT.U32 R17, R7, 0x2 ;  /* 0x000000020711781a */ /* 0x002fe40000000000 */
[----:B------:R-:W-:Y:S01]  /*0200*/  LOP3.LUT R7, R6, 0x1fc, RZ, 0xc0, !PT ;  /* 0x000001fc06077812 */ /* 0x000fe200078ec0ff */
[----:B0-----:R-:W-:Y:S01]  /*0210*/  IMAD.WIDE R18, R23, 0x4, R18 ;  /* 0x0000000417127825 */ /* 0x001fe200078e0212 */
[----:B------:R-:W-:Y:S02]  /*0220*/  LOP3.LUT R6, R17, 0x1fc, R6, 0xf8, !PT ;  /* 0x000001fc11067812 */ /* 0x000fe400078ef806 */
[----:B------:R-:W-:Y:S01]  /*0230*/  LEA R16, R17, UR4, 0x2 ;  /* 0x0000000411107c11 */ /* 0x000fe2000f8e10ff */
[----:B------:R-:W-:Y:S01]  /*0240*/  IMAD.MOV.U32 R17, RZ, RZ, RZ ;  /* 0x000000ffff117224 */ /* 0x000fe200078e00ff */
[----:B------:R-:W-:-:S02]  /*0250*/  LEA R25, R6, UR4, 0x2 ;  /* 0x0000000406197c11 */ /* 0x000fc4000f8e10ff */
[----:B---3--:R-:W-:Y:S01]  /*0260*/  LOP3.LUT R4, R2, 0x7f, RZ, 0xc0, !PT ;  /* 0x0000007f02047812 */ /* 0x008fe200078ec0ff */
[----:B------:R-:W-:Y:S01]  /*0270*/  IMAD R24, R7, 0x4, R16 ;  /* 0x0000000407187824 */ /* 0x000fe200078e0210 */
[C---:B------:R-:W-:Y:S02]  /*0280*/  ISETP.GE.AND P0, PT, R23.reuse, 0x80, PT ;  /* 0x000000801700780c */ /* 0x040fe40003f06270 */
[----:B------:R-:W-:Y:S01]  /*0290*/  LEA R4, R4, UR4, 0x2 ;  /* 0x0000000404047c11 */ /* 0x000fe2000f8e10ff */
[----:B------:R-:W-:Y:S02]  /*02a0*/  IMAD.MOV.U32 R22, RZ, RZ, RZ ;  /* 0x000000ffff167224 */ /* 0x000fe400078e00ff */
[C---:B------:R-:W-:Y:S01]  /*02b0*/  IMAD.WIDE R26, R23.reuse, 0x4, R26 ;  /* 0x00000004171a7825 */ /* 0x040fe200078e021a */
[----:B--2---:R-:W-:Y:S04]  /*02c0*/  STS [R25], R12 ;  /* 0x0000000c19007388 */ /* 0x004fe80000000800 */
[----:B------:R0:W-:Y:S04]  /*02d0*/  STS [R24+0x4], R13 ;  /* 0x0000040d18007388 */ /* 0x0001e80000000800 */
[----:B------:R-:W-:Y:S04]  /*02e0*/  STS [R24+0x8], R14 ;  /* 0x0000080e18007388 */ /* 0x000fe80000000800 */
[----:B------:R1:W-:Y:S01]  /*02f0*/  STS [R24+0xc], R15 ;  /* 0x00000c0f18007388 */ /* 0x0003e20000000800 */
[----:B0-----:R-:W0:Y:S08]  /*0300*/  LDC.64 R12, c[0x0][0x218] ;  /* 0x00008600ff0c7b82 */ /* 0x001e300000000a00 */
[----:B------:R-:W-:Y:S08]  /*0310*/  BAR.SYNC.DEFER_BLOCKING 0x0 ;  /* 0x0000000000007b1d */ /* 0x000ff00000010000 */
[----:B-1----:R-:W1:Y:S01]  /*0320*/  LDC.64 R14, c[0x0][0x228] ;  /* 0x00008a00ff0e7b82 */ /* 0x002e620000000a00 */
[----:B------:R-:W-:Y:S04]  /*0330*/  LDS R7, [R4] ;  /* 0x0000000004077984 */ /* 0x000fe80000000800 */
[----:B------:R-:W-:Y:S04]  /*0340*/  LDS R5, [R4+0x204] ;  /* 0x0002040004057984 */ /* 0x000fe80000000800 */
[----:B------:R-:W-:Y:S04]  /*0350*/  LDS R6, [R4+0x408] ;  /* 0x0004080004067984 */ /* 0x000fe80000000800 */
[----:B------:R-:W2:Y:S01]  /*0360*/  LDS R16, [R4+0x60c] ;  /* 0x00060c0004107984 */ /* 0x000ea20000000800 */
[----:B------:R-:W-:Y:S06]  /*0370*/  BAR.SYNC.DEFER_BLOCKING 0x0 ;  /* 0x0000000000007b1d */ /* 0x000fec0000010000 */
[----:B----4-:R-:W-:Y:S04]  /*0380*/  STS [R25], R8 ;  /* 0x0000000819007388 */ /* 0x010fe80000000800 */
[----:B------:R3:W-:Y:S04]  /*0390*/  STS [R24+0x4], R9 ;  /* 0x0000040918007388 */ /* 0x0007e80000000800 */
[----:B------:R-:W-:Y:S04]  /*03a0*/  STS [R24+0x8], R10 ;  /* 0x0000080a18007388 */ /* 0x000fe80000000800 */
[----:B------:R4:W-:Y:S01]  /*03b0*/  STS [R24+0xc], R11 ;  /* 0x00000c0b18007388 */ /* 0x0009e20000000800 */
[C---:B0-----:R-:W-:Y:S01]  /*03c0*/  IMAD.WIDE R12, R23.reuse, 0x4, R12 ;  /* 0x00000004170c7825 */ /* 0x041fe200078e020c */
[----:B---3--:R-:W0:Y:S08]  /*03d0*/  LDC.64 R8, c[0x0][0x238] ;  /* 0x00008e00ff087b82 */ /* 0x008e300000000a00 */
[----:B------:R-:W-:Y:S06]  /*03e0*/  BAR.SYNC.DEFER_BLOCKING 0x0 ;  /* 0x0000000000007b1d */ /* 0x000fec0000010000 */
[----:B------:R0:W3:Y:S01]  /*03f0*/  @!P0 LDG.E.EL R17, desc[UR6][R18.64] ;  /* 0x0000000612118981 */ /* 0x0000e2000c2e1900 */
[----:B-1----:R-:W-:-:S03]  /*0400*/  IMAD.WIDE R14, R23, 0x4, R14 ;  /* 0x00000004170e7825 */ /* 0x002fc600078e020e */
[----:B------:R1:W2:Y:S01]  /*0410*/  @!P0 LDG.E.EL R22, desc[UR6][R12.64] ;  /* 0x000000060c168981 */ /* 0x0002a2000c2e1900 */
[----:B------:R-:W-:Y:S02]  /*0420*/  IMAD.MOV.U32 R23, RZ, RZ, RZ ;  /* 0x000000ffff177224 */ /* 0x000fe400078e00ff */
[----:B----4-:R-:W-:Y:S01]  /*0430*/  IMAD.MOV.U32 R24, RZ, RZ, RZ ;  /* 0x000000ffff187224 */ /* 0x010fe200078e00ff */
[----:B------:R-:W-:Y:S01]  /*0440*/  CS2R R10, SRZ ;  /* 0x00000000000a7805 */ /* 0x000fe2000001ff00 */
[----:B------:R-:W4:Y:S04]  /*0450*/  LDS R25, [R4+0x408] ;  /* 0x0004080004197984 */ /* 0x000f280000000800 */
[----:B------:R5:W4:Y:S04]  /*0460*/  @!P0 LDG.E.EL R23, desc[UR6][R14.64] ;  /* 0x000000060e178981 */ /* 0x000b28000c2e1900 */
[----:B------:R0:W4:Y:S02]  /*0470*/  @!P0 LDG.E.EL R24, desc[UR6][R26.64] ;  /* 0x000000061a188981 */ /* 0x000124000c2e1900 */
[--C-:B0-----:R-:W-:Y:S01]  /*0480*/  IMAD.WIDE R18, R21, 0x4, R8.reuse ;  /* 0x0000000415127825 */ /* 0x101fe200078e0208 */
[----:B-1----:R-:W-:Y:S01]  /*0490*/  CS2R R12, SRZ ;  /* 0x00000000000c7805 */ /* 0x002fe2000001ff00 */
[----:B------:R-:W-:Y:S02]  /*04a0*/  LDS R28, [R4] ;  /* 0x00000000041c7984 */ /* 0x000fe40000000800 */
[----:B------:R-:W-:Y:S01]  /*04b0*/  IMAD.WIDE R20, R20, 0x4, R8 ;  /* 0x0000000414147825 */ /* 0x000fe200078e0208 */
[----:B------:R-:W-:-:S02]  /*04c0*/  CS2R R8, SRZ ;  /* 0x0000000000087805 */ /* 0x000fc4000001ff00 */
[----:B-----5:R-:W-:Y:S01]  /*04d0*/  CS2R R14, SRZ ;  /* 0x00000000000e7805 */ /* 0x020fe2000001ff00 */
[----:B------:R-:W-:Y:S04]  /*04e0*/  LDS R26, [R4+0x204] ;  /* 0x00020400041a7984 */ /* 0x000fe80000000800 */
[----:B------:R0:W5:Y:S04]  /*04f0*/  @!P1 LDG.E.EL.128 R8, desc[UR6][R18.64] ;  /* 0x0000000612089981 */ /* 0x000168000c2e1d00 */
[----:B------:R4:W5:Y:S04]  /*0500*/  @!P1 LDG.E.EL.128 R12, desc[UR6][R20.64] ;  /* 0x00000006140c9981 */ /* 0x000968000c2e1d00 */
[----:B------:R1:W2:Y:S01]  /*0510*/  LDS R27, [R4+0x60c] ;  /* 0x00060c00041b7984 */ /* 0x0002a20000000800 */
[----:B0-----:R-:W-:Y:S01]  /*0520*/  IMAD.MOV.U32 R19, RZ, RZ, 0x3e800000 ;  /* 0x3e800000ff137424 */ /* 0x001fe200078e00ff */
[----:B-1----:R-:W-:-:S04]  /*0530*/  LOP3.LUT R4, R2, 0x7f, RZ, 0xc0, !PT ;  /* 0x0000007f02047812 */ /* 0x002fc800078ec0ff */
[----:B------:R-:W-:Y:S01]  /*0540*/  LEA R4, R4, UR4, 0x2 ;  /* 0x0000000404047c11 */ /* 0x000fe2000f8e10ff */
[----:B------:R-:W-:Y:S01]  /*0550*/  BAR.SYNC.DEFER_BLOCKING 0x0 ;  /* 0x0000000000007b1d */ /* 0x000fe20000010000 */
[----:B---3--:R-:W-:-:S05]  /*0560*/  FADD R17, R17, 9.9999997473787516356e-06 ;  /* 0x3727c5ac11117421 */ /* 0x008fca0000000000 */
[----:B------:R0:W1:Y:S01]  /*0570*/  MUFU.SQRT R29, R17 ;  /* 0x00000011001d7308 */ /* 0x0000620000002000 */
[--C-:B--2---:R-:W-:Y:S01]  /*0580*/  FADD R16, R16, -R22.reuse ;  /* 0x8000001610107221 */ /* 0x104fe20000000000 */
[--C-:B------:R-:W-:Y:S01]  /*0590*/  FADD R7, R7, -R22.reuse ;  /* 0x8000001607077221 */ /* 0x100fe20000000000 */
[--C-:B----4-:R-:W-:Y:S01]  /*05a0*/  FADD R21, R25, -R22.reuse ;  /* 0x8000001619157221 */ /* 0x110fe20000000000 */
[--C-:B------:R-:W-:Y:S01]  /*05b0*/  FADD R5, R5, -R22.reuse ;  /* 0x8000001605057221 */ /* 0x100fe20000000000 */
[----:B------:R-:W-:Y:S01]  /*05c0*/  FADD R27, R27, -R22 ;  /* 0x800000161b1b7221 */ /* 0x000fe20000000000 */
[----:B0-----:R-:W0:Y:S01]  /*05d0*/  S2R R17, SR_TID.X ;  /* 0x0000000000117919 */ /* 0x001e220000002100 */
[C---:B-1----:R-:W-:Y:S02]  /*05e0*/  FSETP.GT.AND P0, PT, R29.reuse, 8.50705917302346158658e+37, PT ;  /* 0x7e8000001d00780b */ /* 0x042fe40003f04000 */
[----:B------:R-:W-:Y:S02]  /*05f0*/  FSETP.GEU.AND P1, PT, R29, 1.175494350822287508e-38, PT ;  /* 0x008000001d00780b */ /* 0x000fe40003f2e000 */
[----:B------:R-:W-:-:S09]  /*0600*/  FSEL R19, R19, 1, P0 ;  /* 0x3f80000013137808 */ /* 0x000fd20000000000 */
[----:B------:R-:W-:Y:S02]  /*0610*/  @P0 FMUL R29, R29, 0.25 ;  /* 0x3e8000001d1d0820 */ /* 0x000fe40000400000 */
[----:B------:R-:W-:Y:S02]  /*0620*/  @!P1 FMUL R19, R19, 16777216 ;  /* 0x4b80000013139820 */ /* 0x000fe40000400000 */
[----:B------:R-:W-:-:S04]  /*0630*/  @!P1 FMUL R29, R29, 16777216 ;  /* 0x4b8000001d1d9820 */ /* 0x000fc80000400000 */
[----:B------:R1:W2:Y:S01]  /*0640*/  MUFU.RCP R18, R29 ;  /* 0x0000001d00127308 */ /* 0x0002a20000001000 */
[----:B0-----:R-:W-:Y:S02]  /*0650*/  IMAD.SHL.U32 R17, R17, 0x4, RZ ;  /* 0x0000000411117824 */ /* 0x001fe400078e00ff */
[--C-:B-1----:R-:W-:Y:S01]  /*0660*/  FADD R29, R6, -R22.reuse ;  /* 0x80000016061d7221 */ /* 0x102fe20000000000 */
[----:B------:R-:W-:Y:S01]  /*0670*/  FADD R6, R28, -R22 ;  /* 0x800000161c067221 */ /* 0x000fe20000000000 */
[----:B------:R-:W-:Y:S01]  /*0680*/  SHF.R.U32.HI R28, RZ, 0x5, R2 ;  /* 0x00000005ff1c7819 */ /* 0x000fe20000011602 */
[----:B--2---:R-:W-:Y:S01]  /*0690*/  FMUL R18, R18, R19 ;  /* 0x0000001312127220 */ /* 0x004fe20000400000 */
[----:B------:R-:W-:Y:S02]  /*06a0*/  FADD R19, R26, -R22 ;  /* 0x800000161a137221 */ /* 0x000fe40000000000 */
[----:B------:R-:W-:Y:S01]  /*06b0*/  SGXT.U32 R28, R28, 0x2 ;  /* 0x000000021c1c781a */ /* 0x000fe20000000000 */
[C---:B------:R-:W-:Y:S01]  /*06c0*/  FMUL R25, R18.reuse, R16 ;  /* 0x0000001012197220 */ /* 0x040fe20000400000 */
[C---:B------:R-:W-:Y:S01]  /*06d0*/  FMUL R16, R18.reuse, R7 ;  /* 0x0000000712107220 */ /* 0x040fe20000400000 */
[C---:B------:R-:W-:Y:S01]  /*06e0*/  FMUL R7, R18.reuse, R6 ;  /* 0x0000000612077220 */ /* 0x040fe20000400000 */
[C---:B------:R-:W-:Y:S01]  /*06f0*/  FMUL R29, R18.reuse, R29 ;  /* 0x0000001d121d7220 */ /* 0x040fe20000400000 */
[----:B------:R-:W-:Y:S01]  /*0700*/  FMUL R5, R18, R5 ;  /* 0x0000000512057220 */ /* 0x000fe20000400000 */
[-CC-:B------:R-:W-:Y:S01]  /*0710*/  FFMA R6, R16, R23.reuse, R24.reuse ;  /* 0x0000001710067223 */ /* 0x180fe20000000018 */
[-CC-:B------:R-:W-:Y:S01]  /*0720*/  FFMA R25, R25, R23.reuse, R24.reuse ;  /* 0x0000001719197223 */ /* 0x180fe20000000018 */
[-CC-:B------:R-:W-:Y:S01]  /*0730*/  FFMA R29, R29, R23.reuse, R24.reuse ;  /* 0x000000171d1d7223 */ /* 0x180fe20000000018 */
[--C-:B------:R-:W-:Y:S01]  /*0740*/  FFMA R5, R5, R23, R24.reuse ;  /* 0x0000001705057223 */ /* 0x100fe20000000018 */
[----:B------:R-:W-:Y:S01]  /*0750*/  FMUL R19, R18, R19 ;  /* 0x0000001312137220 */ /* 0x000fe20000400000 */
[----:B------:R-:W-:Y:S01]  /*0760*/  FSETP.GEU.AND P0, PT, R6, RZ, PT ;  /* 0x000000ff0600720b */ /* 0x000fe20003f0e000 */
[C---:B------:R-:W-:Y:S01]  /*0770*/  FMUL R21, R18.reuse, R21 ;  /* 0x0000001512157220 */ /* 0x040fe20000400000 */
[----:B------:R-:W-:Y:S01]  /*0780*/  FSETP.GEU.AND P1, PT, R29, RZ, PT ;  /* 0x000000ff1d00720b */ /* 0x000fe20003f2e000 */
[----:B------:R-:W-:Y:S01]  /*0790*/  FMUL R27, R18, R27 ;  /* 0x0000001b121b7220 */ /* 0x000fe20000400000 */
[----:B------:R-:W-:Y:S01]  /*07a0*/  FSEL R6, R6, RZ, P0 ;  /* 0x000000ff06067208 */ /* 0x000fe20000000000 */
[-CC-:B------:R-:W-:Y:S01]  /*07b0*/  FFMA R7, R7, R23.reuse, R24.reuse ;  /* 0x0000001707077223 */ /* 0x180fe20000000018 */
[----:B------:R-:W-:Y:S01]  /*07c0*/  FSETP.GEU.AND P2, PT, R5, RZ, PT ;  /* 0x000000ff0500720b */ /* 0x000fe20003f4e000 */
[-CC-:B------:R-:W-:Y:S01]  /*07d0*/  FFMA R19, R19, R23.reuse, R24.reuse ;  /* 0x0000001713137223 */ /* 0x180fe20000000018 */
[----:B------:R-:W-:Y:S01]  /*07e0*/  FSETP.GEU.AND P0, PT, R25, RZ, PT ;  /* 0x000000ff1900720b */ /* 0x000fe20003f0e000 */
[----:B------:R-:W-:Y:S01]  /*07f0*/  STS [R4], R6 ;  /* 0x0000000604007388 */ /* 0x000fe20000000800 */
[----:B------:R-:W-:Y:S01]  /*0800*/  FSEL R5, R5, RZ, P2 ;  /* 0x000000ff05057208 */ /* 0x000fe20001000000 */
[-CC-:B------:R-:W-:Y:S01]  /*0810*/  FFMA R21, R21, R23.reuse, R24.reuse ;  /* 0x0000001715157223 */ /* 0x180fe20000000018 */
[----:B------:R-:W-:Y:S01]  /*0820*/  FSEL R29, R29, RZ, P1 ;  /* 0x000000ff1d1d7208 */ /* 0x000fe20000800000 */
[----:B------:R-:W-:Y:S01]  /*0830*/  FFMA R27, R27, R23, R24 ;  /* 0x000000171b1b7223 */ /* 0x000fe20000000018 */
[----:B------:R-:W-:Y:S01]  /*0840*/  FSEL R25, R25, RZ, P0 ;  /* 0x000000ff19197208 */ /* 0x000fe20000000000 */
[----:B------:R-:W-:Y:S01]  /*0850*/  STS [R4+0x204], R5 ;  /* 0x0002040504007388 */ /* 0x000fe20000000800 */
[----:B------:R-:W-:-:S02]  /*0860*/  SHF.R.U32.HI R18, RZ, 0x7, R17 ;  /* 0x00000007ff127819 */ /* 0x000fc40000011611 */
[----:B------:R-:W-:Y:S01]  /*0870*/  LOP3.LUT R16, R17, 0x1fc, RZ, 0xc0, !PT ;  /* 0x000001fc11107812 */ /* 0x000fe200078ec0ff */
[----:B------:R-:W-:Y:S01]  /*0880*/  STS [R4+0x408], R29 ;  /* 0x0004081d04007388 */ /* 0x000fe20000000800 */
[----:B------:R-:W-:Y:S02]  /*0890*/  SGXT.U32 R18, R18, 0x2 ;  /* 0x000000021212781a */ /* 0x000fe40000000000 */
[----:B------:R-:W-:Y:S01]  /*08a0*/  FSETP.GEU.AND P3, PT, R7, RZ, PT ;  /* 0x000000ff0700720b */ /* 0x000fe20003f6e000 */
[----:B------:R0:W-:Y:S01]  /*08b0*/  STS [R4+0x60c], R25 ;  /* 0x00060c1904007388 */ /* 0x0001e20000000800 */
[----:B------:R-:W-:Y:S02]  /*08c0*/  LOP3.LUT R17, R18, 0x1fc, R17, 0xf8, !PT ;  /* 0x000001fc12117812 */ /* 0x000fe400078ef811 */
[----:B------:R-:W-:Y:S02]  /*08d0*/  LEA R23, R18, UR4, 0x2 ;  /* 0x0000000412177c11 */ /* 0x000fe4000f8e10ff */
[----:B------:R-:W-:-:S02]  /*08e0*/  LEA R18, R17, UR4, 0x2 ;  /* 0x0000000411127c11 */ /* 0x000fc4000f8e10ff */
[----:B------:R-:W-:Y:S01]  /*08f0*/  LEA R23, R16, R23, 0x2 ;  /* 0x0000001710177211 */ /* 0x000fe200078e10ff */
[----:B------:R-:W-:Y:S01]  /*0900*/  BAR.SYNC.DEFER_BLOCKING 0x0 ;  /* 0x0000000000007b1d */ /* 0x000fe20000010000 */
[----:B------:R-:W-:Y:S01]  /*0910*/  FSETP.GEU.AND P2, PT, R19, RZ, PT ;  /* 0x000000ff1300720b */ /* 0x000fe20003f4e000 */
[----:B0-----:R-:W-:Y:S01]  /*0920*/  IMAD.SHL.U32 R25, R2, 0x20, RZ ;  /* 0x0000002002197824 */ /* 0x001fe200078e00ff */
[----:B------:R-:W-:Y:S02]  /*0930*/  FSEL R17, R7, RZ, P3 ;  /* 0x000000ff07117208 */ /* 0x000fe40001800000 */
[----:B------:R-:W-:Y:S02]  /*0940*/  FSEL R24, R19, RZ, P2 ;  /* 0x000000ff13187208 */ /* 0x000fe40001000000 */
[----:B------:R-:W-:Y:S02]  /*0950*/  FSETP.GEU.AND P1, PT, R21, RZ, PT ;  /* 0x000000ff1500720b */ /* 0x000fe40003f2e000 */
[----:B------:R-:W-:-:S02]  /*0960*/  FSETP.GEU.AND P0, PT, R27, RZ, PT ;  /* 0x000000ff1b00720b */ /* 0x000fc40003f0e000 */
[----:B------:R-:W-:Y:S02]  /*0970*/  FSEL R26, R21, RZ, P1 ;  /* 0x000000ff151a7208 */ /* 0x000fe40000800000 */
[----:B------:R-:W-:Y:S02]  /*0980*/  FSEL R27, R27, RZ, P0 ;  /* 0x000000ff1b1b7208 */ /* 0x000fe40000000000 */
[----:B------:R-:W-:Y:S01]  /*0990*/  LOP3.LUT R25, R25, 0x3e0, RZ, 0xc0, !PT ;  /* 0x000003e019197812 */ /* 0x000fe200078ec0ff */
[----:B------:R-:W5:Y:S04]  /*09a0*/  LDS R19, [R18] ;  /* 0x0000000012137984 */ /* 0x000f680000000800 */
[----:B------:R-:W0:Y:S04]  /*09b0*/  LDS R22, [R23+0x4] ;  /* 0x0000040017167984 */ /* 0x000e280000000800 */
[----:B------:R-:W1:Y:S04]  /*09c0*/  LDS R7, [R23+0x8] ;  /* 0x0000080017077984 */ /* 0x000e680000000800 */
[----:B------:R-:W2:Y:S01]  /*09d0*/  LDS R6, [R23+0xc] ;  /* 0x00000c0017067984 */ /* 0x000ea20000000800 */
[----:B------:R-:W-:Y:S06]  /*09e0*/  BAR.SYNC.DEFER_BLOCKING 0x0 ;  /* 0x0000000000007b1d */ /* 0x000fec0000010000 */
[----:B------:R3:W-:Y:S01]  /*09f0*/  STS [R4], R17 ;  /* 0x0000001104007388 */ /* 0x0007e20000000800 */
[----:B-----5:R-:W-:-:S03]  /*0a00*/  FMUL R8, R19, R8 ;  /* 0x0000000813087220 */ /* 0x020fc60000400000 */
[----:B------:R1:W-:Y:S01]  /*0a10*/  STS [R4+0x204], R24 ;  /* 0x0002041804007388 */ /* 0x0003e20000000800 */
[----:B0-----:R-:W-:Y:S01]  /*0a20*/  FMUL R22, R22, R9 ;  /* 0x0000000916167220 */ /* 0x001fe20000400000 */
[----:B------:R-:W-:Y:S02]  /*0a30*/  SHF.L.U32 R9, R2, 0x2, RZ ;  /* 0x0000000202097819 */ /* 0x000fe400000006ff */
[----:B------:R2:W-:Y:S01]  /*0a40*/  STS [R4+0x408], R26 ;  /* 0x0004081a04007388 */ /* 0x0005e20000000800 */
[----:B---3--:R-:W-:-:S03]  /*0a50*/  LOP3.LUT R17, R25, R28, RZ, 0xfc, !PT ;  /* 0x0000001c19117212 */ /* 0x008fc600078efcff */
[----:B------:R0:W-:Y:S01]  /*0a60*/  STS [R4+0x60c], R27 ;  /* 0x00060c1b04007388 */ /* 0x0001e20000000800 */
[----:B-1----:R-:W-:Y:S01]  /*0a70*/  FMUL R24, R7, R10 ;  /* 0x0000000a07187220 */ /* 0x002fe20000400000 */
[----:B------:R-:W-:Y:S01]  /*0a80*/  IMAD.SHL.U32 R10, R2, 0x8, RZ ;  /* 0x00000008020a7824 */ /* 0x000fe200078e00ff */
[----:B------:R-:W-:Y:S01]  /*0a90*/  BAR.SYNC.DEFER_BLOCKING 0x0 ;  /* 0x0000000000007b1d */ /* 0x000fe20000010000 */
[----:B------:R-:W-:Y:S01]  /*0aa0*/  SHF.R.U32.HI R2, RZ, 0x1, R2 ;  /* 0x00000001ff027819 */ /* 0x000fe20000011602 */
[----:B--2---:R-:W-:Y:S01]  /*0ab0*/  FMUL R26, R6, R11 ;  /* 0x0000000b061a7220 */ /* 0x004fe20000400000 */
[----:B------:R-:W-:Y:S02]  /*0ac0*/  SHF.R.S32.HI R11, RZ, 0x1c, R0 ;  /* 0x0000001cff0b7819 */ /* 0x000fe40000011400 */
[----:B------:R-:W-:Y:S02]  /*0ad0*/  SGXT.U32 R2, R2, 0x6 ;  /* 0x000000060202781a */ /* 0x000fe40000000000 */
[----:B0-----:R-:W-:-:S02]  /*0ae0*/  LEA R4, R25, UR4, 0x1 ;  /* 0x0000000419047c11 */ /* 0x001fc4000f8e08ff */
[----:B------:R-:W-:Y:S02]  /*0af0*/  SGXT R11, R11, 0x1 ;  /* 0x000000010b0b781a */ /* 0x000fe40000000200 */
[----:B------:R-:W-:Y:S01]  /*0b00*/  LOP3.LUT R2, R2, R3, RZ, 0xfc, !PT ;  /* 0x0000000302027212 */ /* 0x000fe200078efcff */
[----:B------:R-:W-:Y:S01]  /*0b10*/  IMAD R17, R17, 0x4, R4 ;  /* 0x0000000411117824 */ /* 0x000fe200078e0204 */
[----:B------:R-:W-:Y:S02]  /*0b20*/  LOP3.LUT R4, R10, 0x3f0, RZ, 0xc0, !PT ;  /* 0x000003f00a047812 */ /* 0x000fe400078ec0ff */
[----:B------:R-:W-:Y:S02]  /*0b30*/  ISETP.GE.AND P0, PT, R2, 0x80, PT ;  /* 0x000000800200780c */ /* 0x000fe40003f06270 */
[----:B------:R-:W-:-:S04]  /*0b40*/  LOP3.LUT R10, R10, 0x400, RZ, 0xfc, !PT ;  /* 0x000004000a0a7812 */ /* 0x000fc800078efcff */
[----:B------:R-:W-:Y:S01]  /*0b50*/  LOP3.LUT R10, R10, 0x7f0, RZ, 0xc0, !PT ;  /* 0x000007f00a0a7812 */ /* 0x000fe200078ec0ff */
[----:B------:R-:W0:Y:S04]  /*0b60*/  LDS R21, [R18] ;  /* 0x0000000012157984 */ /* 0x000e280000000800 */
[----:B------:R-:W1:Y:S04]  /*0b70*/  LDS R20, [R23+0x4] ;  /* 0x0000040017147984 */ /* 0x000e680000000800 */
[----:B------:R-:W2:Y:S04]  /*0b80*/  LDS R5, [R23+0x8] ;  /* 0x0000080017057984 */ /* 0x000ea80000000800 */
[----:B------:R-:W3:Y:S01]  /*0b90*/  LDS R18, [R23+0xc] ;  /* 0x00000c0017127984 */ /* 0x000ee20000000800 */
[----:B------:R-:W-:Y:S01]  /*0ba0*/  BAR.SYNC.DEFER_BLOCKING 0x0 ;  /* 0x0000000000007b1d */ /* 0x000fe20000010000 */
[----:B0-----:R-:W-:-:S05]  /*0bb0*/  FMUL R12, R21, R12 ;  /* 0x0000000c150c7220 */ /* 0x001fca0000400000 */
[----:B------:R0:W-:Y:S01]  /*0bc0*/  STS [R17], R8 ;  /* 0x0000000811007388 */ /* 0x0001e20000000800 */
[----:B-1----:R-:W-:-:S03]  /*0bd0*/  FMUL R20, R20, R13 ;  /* 0x0000000d14147220 */ /* 0x002fc60000400000 */
[----:B------:R-:W-:Y:S01]  /*0be0*/  STS [R17+0x30], R22 ;  /* 0x0000301611007388 */ /* 0x000fe20000000800 */
[----:B------:R-:W-:Y:S02]  /*0bf0*/  VIADD R13, R10, UR4 ;  /* 0x000000040a0d7c36 */ /* 0x000fe40008000000 */
[----:B--2---:R-:W-:Y:S01]  /*0c00*/  FMUL R14, R5, R14 ;  /* 0x0000000e050e7220 */ /* 0x004fe20000400000 */
[----:B------:R-:W-:Y:S01]  /*0c10*/  STS [R17+0x60], R24 ;  /* 0x0000601811007388 */ /* 0x000fe20000000800 */
[----:B------:R-:W-:Y:S02]  /*0c20*/  VIADD R5, R4, UR4 ;  /* 0x0000000404057c36 */ /* 0x000fe40008000000 */
[----:B---3--:R-:W-:Y:S01]  /*0c30*/  FMUL R18, R18, R15 ;  /* 0x0000000f12127220 */ /* 0x008fe20000400000 */
[----:B------:R-:W-:Y:S01]  /*0c40*/  STS [R17+0x90], R26 ;  /* 0x0000901a11007388 */ /* 0x000fe20000000800 */
[----:B------:R-:W-:Y:S02]  /*0c50*/  IMAD R5, R16, 0x4, R5 ;  /* 0x0000000410057824 */ /* 0x000fe400078e0205 */
[----:B0-----:R-:W-:Y:S01]  /*0c60*/  IMAD.SHL.U32 R8, R0, 0x8, RZ ;  /* 0x0000000800087824 */ /* 0x001fe200078e00ff */
[----:B------:R0:W-:Y:S01]  /*0c70*/  STS [R17+0x10], R12 ;  /* 0x0000100c11007388 */ /* 0x0001e20000000800 */
[----:B------:R-:W-:-:S03]  /*0c80*/  IMAD R13, R16, 0x4, R13 ;  /* 0x00000004100d7824 */ /* 0x000fc600078e020d */
[----:B------:R-:W-:Y:S01]  /*0c90*/  STS [R17+0x40], R20 ;  /* 0x0000401411007388 */ /* 0x000fe20000000800 */
[----:B------:R-:W-:Y:S02]  /*0ca0*/  LOP3.LUT R0, R8, 0x4, R9, 0xf8, !PT ;  /* 0x0000000408007812 */ /* 0x000fe400078ef809 */
[----:B------:R-:W1:Y:S01]  /*0cb0*/  LDC.64 R8, c[0x0][0x240] ;  /* 0x00009000ff087b82 */ /* 0x000e620000000a00 */
[----:B------:R-:W-:Y:S01]  /*0cc0*/  STS [R17+0x70], R14 ;  /* 0x0000700e11007388 */ /* 0x000fe20000000800 */
[----:B------:R-:W-:-:S03]  /*0cd0*/  LEA.HI R11, R11, R0, RZ, 0xc ;  /* 0x000000000b0b7211 */ /* 0x000fc600078f60ff */
[----:B------:R-:W-:Y:S02]  /*0ce0*/  STS [R17+0xa0], R18 ;  /* 0x0000a01211007388 */ /* 0x000fe40000000800 */
[C---:B0-----:R-:W-:Y:S01]  /*0cf0*/  IMAD.SHL.U32 R12, R11.reuse, 0x80, RZ ;  /* 0x000000800b0c7824 */ /* 0x041fe200078e00ff */
[----:B------:R-:W-:Y:S01]  /*0d00*/  LOP3.LUT R11, R11, 0xfffff000, RZ, 0xc0, !PT ;  /* 0xfffff0000b0b7812 */ /* 0x000fe200078ec0ff */
[----:B------:R-:W-:Y:S03]  /*0d10*/  BAR.SYNC.DEFER_BLOCKING 0x0 ;  /* 0x0000000000007b1d */ /* 0x000fe60000010000 */
[----:B------:R-:W-:-:S04]  /*0d20*/  LOP3.LUT R12, R12, 0xfff80000, RZ, 0xc0, !PT ;  /* 0xfff800000c0c7812 */ /* 0x000fc800078ec0ff */
[----:B------:R-:W-:Y:S02]  /*0d30*/  IADD3 R11, R12, R0, -R11 ;  /* 0x000000000c0b7210 */ /* 0x000fe40007ffe80b */
[----:B------:R-:W-:-:S03]  /*0d40*/  LOP3.LUT R0, R2, 0x40, RZ, 0xfc, !PT ;  /* 0x0000004002007812 */ /* 0x000fc600078efcff */
[----:B------:R-:W-:Y:S01]  /*0d50*/  IMAD R3, R2, 0x1000, R11 ;  /* 0x0000100002037824 */ /* 0x000fe200078e020b */
[----:B------:R-:W-:-:S03]  /*0d60*/  ISETP.GE.AND P1, PT, R0, 0x80, PT ;  /* 0x000000800000780c */ /* 0x000fc60003f26270 */
[----:B-1----:R-:W-:Y:S01]  /*0d70*/  IMAD.WIDE R2, R3, 0x4, R8 ;  /* 0x0000000403027825 */ /* 0x002fe200078e0208 */
[----:B------:R-:W0:Y:S04]  /*0d80*/  LDS.128 R4, [R5] ;  /* 0x0000000005047984 */ /* 0x000e280000000c00 */
[----:B0-----:R0:W-:Y:S05]  /*0d90*/  @!P0 STG.E.128 desc[UR6][R2.64], R4 ;  /* 0x0000000402008986 */ /* 0x0011ea000c101d06 */
[----:B0-----:R-:W-:Y:S05]  /*0da0*/  @P1 EXIT ;  /* 0x000000000000194d */ /* 0x001fea0003800000 */
[----:B------:R-:W0:Y:S01]  /*0db0*/  LDS.128 R12, [R13+0x800] ;  /* 0x000800000d0c7984 */ /* 0x000e220000000c00 */
[----:B------:R-:W-:-:S04]  /*0dc0*/  IMAD R11, R0, 0x1000, R11 ;  /* 0x00001000000b7824 */ /* 0x000fc800078e020b */
[----:B------:R-:W-:-:S05]  /*0dd0*/  IMAD.WIDE R8, R11, 0x4, R8 ;  /* 0x000000040b087825 */ /* 0x000fca00078e0208 */
[----:B0-----:R-:W-:Y:S01]  /*0de0*/  STG.E.128 desc[UR6][R8.64], R12 ;  /* 0x0000000c08007986 */ /* 0x001fe2000c101d06 */
[----:B------:R-:W-:Y:S05]  /*0df0*/  EXIT ;  /* 0x000000000000794d */ /* 0x000fea0003800000 */
.L_x_0:
[----:B------:R-:W-:-:S00]  /*0e00*/  BRA `(.L_x_0) ;  /* 0xfffffffc00fc7947 */ /* 0x000fc0000383ffff */
[----:B------:R-:W-:-:S00]  /*0e10*/  NOP ;  /* 0x0000000000007918 */ /* 0x000fc00000000000 */
        /* <DEDUP_REMOVED lines=14> */
.L_x_1:


//--------------------- .nv.global.init           --------------------------
	.section	.nv.global.init,"aw",@progbits
.nv.global.init:
	.type		_$_str,@object
	.size		_$_str,(_$_str_$_2 - _$_str)
_$_str:
        /*0000*/ 	.byte	0x5f, 0x5f, 0x43, 0x55, 0x44, 0x41, 0x5f, 0x46, 0x54, 0x5a, 0x00
	.type		_$_str_$_2,@object
	.size		_$_str_$_2,(.L_1 - _$_str_$_2)
_$_str_$_2:
        /*000b*/ 	.byte	0x5f, 0x5f, 0x43, 0x55, 0x44, 0x41, 0x5f, 0x50, 0x52, 0x45, 0x43, 0x5f, 0x53, 0x51, 0x52, 0x54
        /*001b*/ 	.byte	0x00
.L_1:


//--------------------- .nv.shared.triton_poi_fused__native_batch_norm_legit_no_training_mul_relu_6 --------------------------
	.section	.nv.shared.triton_poi_fused__native_batch_norm_legit_no_training_mul_relu_6,"aw",@nobits
	.sectionflags	@""
	.align	16
	.zero		1024


//--------------------- .nv.constant0.triton_poi_fused__native_batch_norm_legit_no_training_mul_relu_6 --------------------------
	.section	.nv.constant0.triton_poi_fused__native_batch_norm_legit_no_training_mul_relu_6,"a",@progbits
	.sectionflags	@""
	.align	4
.nv.constant0.triton_poi_fused__native_batch_norm_legit_no_training_mul_relu_6:
	.zero		592
